//
// Generated by NVIDIA NVVM Compiler
//
// Compiler Build ID: CL-36424714
// Cuda compilation tools, release 13.0, V13.0.88
// Based on NVVM 20.0.0
//

.version 9.0
.target sm_100
.address_size 64

	// .globl	_Z15VectorAddKernelPfS_S_i
.extern .func __assertfail
(
	.param .b64 __assertfail_param_0,
	.param .b64 __assertfail_param_1,
	.param .b32 __assertfail_param_2,
	.param .b64 __assertfail_param_3,
	.param .b64 __assertfail_param_4
)
;
.global .align 1 .b8 __unnamed_1[59] = {118, 111, 105, 100, 32, 67, 111, 109, 112, 97, 114, 101, 70, 108, 111, 97, 116, 65, 114, 114, 97, 121, 75, 101, 114, 110, 101, 108, 40, 102, 108, 111, 97, 116, 32, 42, 44, 32, 102, 108, 111, 97, 116, 32, 42, 44, 32, 102, 108, 111, 97, 116, 44, 32, 105, 110, 116, 41};
.global .align 1 .b8 $str[38] = {102, 97, 98, 115, 40, 40, 65, 91, 84, 105, 100, 93, 41, 32, 45, 32, 40, 66, 91, 84, 105, 100, 93, 41, 41, 32, 60, 32, 84, 111, 108, 101, 114, 97, 110, 99, 101};
.global .align 1 .b8 $str$1[27] = {47, 116, 109, 112, 47, 115, 97, 115, 115, 95, 99, 117, 95, 106, 109, 115, 115, 53, 116, 98, 110, 47, 107, 46, 99, 117};

.visible .entry _Z15VectorAddKernelPfS_S_i(
	.param .u64 .ptr .align 1 _Z15VectorAddKernelPfS_S_i_param_0,
	.param .u64 .ptr .align 1 _Z15VectorAddKernelPfS_S_i_param_1,
	.param .u64 .ptr .align 1 _Z15VectorAddKernelPfS_S_i_param_2,
	.param .u32 _Z15VectorAddKernelPfS_S_i_param_3
)
{
	.reg .pred 	%p<2>;
	.reg .b32 	%r<6>;
	.reg .b32 	%f<4>;
	.reg .b64 	%rd<11>;

	ld.param.u64 	%rd1, [_Z15VectorAddKernelPfS_S_i_param_0];
	ld.param.u64 	%rd2, [_Z15VectorAddKernelPfS_S_i_param_1];
	ld.param.u64 	%rd3, [_Z15VectorAddKernelPfS_S_i_param_2];
	ld.param.u32 	%r2, [_Z15VectorAddKernelPfS_S_i_param_3];
	mov.u32 	%r3, %ntid.x;
	mov.u32 	%r4, %ctaid.x;
	mov.u32 	%r5, %tid.x;
	mad.lo.s32 	%r1, %r3, %r4, %r5;
	setp.ge.s32 	%p1, %r1, %r2;
	@%p1 bra 	$L__BB0_2;
	cvta.to.global.u64 	%rd4, %rd1;
	cvta.to.global.u64 	%rd5, %rd2;
	cvta.to.global.u64 	%rd6, %rd3;
	mul.wide.s32 	%rd7, %r1, 4;
	add.s64 	%rd8, %rd4, %rd7;
	ld.global.f32 	%f1, [%rd8];
	add.s64 	%rd9, %rd5, %rd7;
	ld.global.f32 	%f2, [%rd9];
	add.f32 	%f3, %f1, %f2;
	add.s64 	%rd10, %rd6, %rd7;
	st.global.f32 	[%rd10], %f3;
$L__BB0_2:
	ret;

}
	// .globl	_Z23CompareFloatArrayKernelPfS_fi
.visible .entry _Z23CompareFloatArrayKernelPfS_fi(
	.param .u64 .ptr .align 1 _Z23CompareFloatArrayKernelPfS_fi_param_0,
	.param .u64 .ptr .align 1 _Z23CompareFloatArrayKernelPfS_fi_param_1,
	.param .f32 _Z23CompareFloatArrayKernelPfS_fi_param_2,
	.param .u32 _Z23CompareFloatArrayKernelPfS_fi_param_3
)
{
	.reg .pred 	%p<3>;
	.reg .b32 	%r<6>;
	.reg .b32 	%f<6>;
	.reg .b64 	%rd<14>;

	ld.param.u64 	%rd1, [_Z23CompareFloatArrayKernelPfS_fi_param_0];
	ld.param.u64 	%rd2, [_Z23CompareFloatArrayKernelPfS_fi_param_1];
	ld.param.f32 	%f1, [_Z23CompareFloatArrayKernelPfS_fi_param_2];
	ld.param.u32 	%r2, [_Z23CompareFloatArrayKernelPfS_fi_param_3];
	mov.u32 	%r3, %ntid.x;
	mov.u32 	%r4, %ctaid.x;
	mov.u32 	%r5, %tid.x;
	mad.lo.s32 	%r1, %r3, %r4, %r5;
	setp.ge.s32 	%p1, %r1, %r2;
	@%p1 bra 	$L__BB1_3;
	cvta.to.global.u64 	%rd3, %rd1;
	cvta.to.global.u64 	%rd4, %rd2;
	mul.wide.s32 	%rd5, %r1, 4;
	add.s64 	%rd6, %rd3, %rd5;
	ld.global.f32 	%f2, [%rd6];
	add.s64 	%rd7, %rd4, %rd5;
	ld.global.f32 	%f3, [%rd7];
	sub.f32 	%f4, %f2, %f3;
	abs.f32 	%f5, %f4;
	setp.lt.f32 	%p2, %f5, %f1;
	@%p2 bra 	$L__BB1_3;
	mov.u64 	%rd8, $str;
	cvta.global.u64 	%rd9, %rd8;
	mov.u64 	%rd10, $str$1;
	cvta.global.u64 	%rd11, %rd10;
	mov.u64 	%rd12, __unnamed_1;
	cvta.global.u64 	%rd13, %rd12;
	{ // callseq 0, 0
	.param .b64 param0;
	st.param.b64 	[param0], %rd9;
	.param .b64 param1;
	st.param.b64 	[param1], %rd11;
	.param .b32 param2;
	st.param.b32 	[param2], 21;
	.param .b64 param3;
	st.param.b64 	[param3], %rd13;
	.param .b64 param4;
	st.param.b64 	[param4], 1;
	call.uni 
	__assertfail, 
	(
	param0, 
	param1, 
	param2, 
	param3, 
	param4
	);
	} // callseq 0
$L__BB1_3:
	ret;

}


// ===== COMPILED SASS (sm_100) =====

	.target	sm_100

	.elftype	@"ET_EXEC"


//--------------------- .note.nv.tkinfo           --------------------------
	.section	.note.nv.tkinfo,"",@"SHT_NOTE"
	.sectionflags	@"SHF_NOTE_NV_TKINFO"
	.tkinfo
        /*0018*/ 	.word	0x00000002
        /*0030*/ 	.string	""
        /*0030*/ 	.string	"ptxas"
        /*0030*/ 	.string	"Cuda compilation tools, release 13.0, V13.0.88"
        /*0030*/ 	.string	"Build cuda_13.0.r13.0/compiler.36424714_0"
        /*0030*/ 	.string	"-arch sm_100 -m 64 "



//--------------------- .note.nv.cuinfo           --------------------------
	.section	.note.nv.cuinfo,"",@"SHT_NOTE"
	.sectionflags	@"SHF_NOTE_NV_CUINFO"
        /*0018*/ 	.short	0x0002
        /*001a*/ 	.short	0x0064
        /*001c*/ 	.short	0x0082
	.zero		2


//--------------------- .nv.info                  --------------------------
	.section	.nv.info,"",@"SHT_CUDA_INFO"
	.align	4


	//----- nvinfo : EIATTR_REGCOUNT
	.align		4
        /*0000*/ 	.byte	0x04, 0x2f
        /*0002*/ 	.short	(.L_4 - .L_3)
	.align		4
.L_3:
        /*0004*/ 	.word	index@(_Z15VectorAddKernelPfS_S_i)
        /*0008*/ 	.word	0x0000000c


	//----- nvinfo : EIATTR_FRAME_SIZE
	.align		4
.L_4:
        /*000c*/ 	.byte	0x04, 0x11
        /*000e*/ 	.short	(.L_6 - .L_5)
	.align		4
.L_5:
        /*0010*/ 	.word	index@(_Z15VectorAddKernelPfS_S_i)
        /*0014*/ 	.word	0x00000000


	//----- nvinfo : EIATTR_REGCOUNT
	.align		4
.L_6:
        /*0018*/ 	.byte	0x04, 0x2f
        /*001a*/ 	.short	(.L_8 - .L_7)
	.align		4
.L_7:
        /*001c*/ 	.word	index@(_Z23CompareFloatArrayKernelPfS_fi)
        /*0020*/ 	.word	0x00000018


	//----- nvinfo : EIATTR_FRAME_SIZE
	.align		4
.L_8:
        /*0024*/ 	.byte	0x04, 0x11
        /*0026*/ 	.short	(.L_10 - .L_9)
	.align		4
.L_9:
        /*0028*/ 	.word	index@(_Z23CompareFloatArrayKernelPfS_fi)
        /*002c*/ 	.word	0x00000000


	//----- nvinfo : EIATTR_MIN_STACK_SIZE
	.align		4
.L_10:
        /*0030*/ 	.byte	0x04, 0x12
        /*0032*/ 	.short	(.L_12 - .L_11)
	.align		4
.L_11:
        /*0034*/ 	.word	index@(_Z23CompareFloatArrayKernelPfS_fi)
        /*0038*/ 	.word	0x00000000


	//----- nvinfo : EIATTR_MIN_STACK_SIZE
	.align		4
.L_12:
        /*003c*/ 	.byte	0x04, 0x12
        /*003e*/ 	.short	(.L_14 - .L_13)
	.align		4
.L_13:
        /*0040*/ 	.word	index@(_Z15VectorAddKernelPfS_S_i)
        /*0044*/ 	.word	0x00000000
.L_14:


//--------------------- .nv.compat                --------------------------
	.section	.nv.compat,"",@"SHT_CUDA_COMPAT_INFO"
	.align	4
        /*0000*/ 	.byte	0x02, 0x09, 0x00, 0x00, 0x02, 0x02, 0x01, 0x00, 0x02, 0x05, 0x05, 0x00, 0x03, 0x07, 0x01, 0x01
        /*0010*/ 	.byte	0x02, 0x03, 0x00, 0x00, 0x02, 0x06, 0x01, 0x00, 0x04, 0x0b, 0x08, 0x00, 0x09, 0x00, 0x00, 0x00
        /*0020*/ 	.byte	0x00, 0x00, 0x00, 0x00


//--------------------- .nv.info._Z23CompareFloatArrayKernelPfS_fi --------------------------
	.section	.nv.info._Z23CompareFloatArrayKernelPfS_fi,"",@"SHT_CUDA_INFO"
	.sectionflags	@""
	.align	4


	//----- nvinfo : EIATTR_CUDA_API_VERSION
	.align		4
        /*0000*/ 	.byte	0x04, 0x37
        /*0002*/ 	.short	(.L_16 - .L_15)
.L_15:
        /*0004*/ 	.word	0x00000082


	//----- nvinfo : EIATTR_KPARAM_INFO
	.align		4
.L_16:
        /*0008*/ 	.byte	0x04, 0x17
        /*000a*/ 	.short	(.L_18 - .L_17)
.L_17:
        /*000c*/ 	.word	0x00000000
        /*0010*/ 	.short	0x0003
        /*0012*/ 	.short	0x0014
        /*0014*/ 	.byte	0x00, 0xf0, 0x11, 0x00


	//----- nvinfo : EIATTR_KPARAM_INFO
	.align		4
.L_18:
        /*0018*/ 	.byte	0x04, 0x17
        /*001a*/ 	.short	(.L_20 - .L_19)
.L_19:
        /*001c*/ 	.word	0x00000000
        /*0020*/ 	.short	0x0002
        /*0022*/ 	.short	0x0010
        /*0024*/ 	.byte	0x00, 0xf0, 0x11, 0x00


	//----- nvinfo : EIATTR_KPARAM_INFO
	.align		4
.L_20:
        /*0028*/ 	.byte	0x04, 0x17
        /*002a*/ 	.short	(.L_22 - .L_21)
.L_21:
        /*002c*/ 	.word	0x00000000
        /*0030*/ 	.short	0x0001
        /*0032*/ 	.short	0x0008
        /*0034*/ 	.byte	0x00, 0xf5, 0x21, 0x00


	//----- nvinfo : EIATTR_KPARAM_INFO
	.align		4
.L_22:
        /*0038*/ 	.byte	0x04, 0x17
        /*003a*/ 	.short	(.L_24 - .L_23)
.L_23:
        /*003c*/ 	.word	0x00000000
        /*0040*/ 	.short	0x0000
        /*0042*/ 	.short	0x0000
        /*0044*/ 	.byte	0x00, 0xf5, 0x21, 0x00


	//----- nvinfo : EIATTR_SPARSE_MMA_MASK
	.align		4
.L_24:
        /*0048*/ 	.byte	0x03, 0x50
        /*004a*/ 	.short	0x0000


	//----- nvinfo : EIATTR_MAXREG_COUNT
	.align		4
        /*004c*/ 	.byte	0x03, 0x1b
        /*004e*/ 	.short	0x00ff


	//----- nvinfo : EIATTR_EXTERNS
	.align		4
        /*0050*/ 	.byte	0x04, 0x0f
        /*0052*/ 	.short	(.L_26 - .L_25)


	//   ....[0]....
	.align		4
.L_25:
        /*0054*/ 	.word	index@(__assertfail)


	//----- nvinfo : EIATTR_MERCURY_ISA_VERSION
	.align		4
.L_26:
        /*0058*/ 	.byte	0x03, 0x5f
        /*005a*/ 	.short	0x0101


	//----- nvinfo : EIATTR_VRC_CTA_INIT_COUNT
	.align		4
        /*005c*/ 	.byte	0x02, 0x4a
	.zero		1
	.zero		1


	//----- nvinfo : EIATTR_SYSCALL_OFFSETS
	.align		4
        /*0060*/ 	.byte	0x04, 0x46
        /*0062*/ 	.short	(.L_28 - .L_27)


	//   ....[0]....
.L_27:
        /*0064*/ 	.word	0x00000220


	//----- nvinfo : EIATTR_EXIT_INSTR_OFFSETS
	.align		4
.L_28:
        /*0068*/ 	.byte	0x04, 0x1c
        /*006a*/ 	.short	(.L_30 - .L_29)


	//   ....[0]....
.L_29:
        /*006c*/ 	.word	0x00000070


	//   ....[1]....
        /*0070*/ 	.word	0x00000120


	//   ....[2]....
        /*0074*/ 	.word	0x00000230


	//----- nvinfo : EIATTR_CRS_STACK_SIZE
	.align		4
.L_30:
        /*0078*/ 	.byte	0x04, 0x1e
        /*007a*/ 	.short	(.L_32 - .L_31)
.L_31:
        /*007c*/ 	.word	0x00000000


	//----- nvinfo : EIATTR_CBANK_PARAM_SIZE
	.align		4
.L_32:
        /*0080*/ 	.byte	0x03, 0x19
        /*0082*/ 	.short	0x0018


	//----- nvinfo : EIATTR_PARAM_CBANK
	.align		4
        /*0084*/ 	.byte	0x04, 0x0a
        /*0086*/ 	.short	(.L_34 - .L_33)
	.align		4
.L_33:
        /*0088*/ 	.word	index@(.nv.constant0._Z23CompareFloatArrayKernelPfS_fi)
        /*008c*/ 	.short	0x0380
        /*008e*/ 	.short	0x0018


	//----- nvinfo : EIATTR_SW_WAR
	.align		4
.L_34:
        /*0090*/ 	.byte	0x04, 0x36
        /*0092*/ 	.short	(.L_36 - .L_35)
.L_35:
        /*0094*/ 	.word	0x00000008
.L_36:


//--------------------- .nv.info._Z15VectorAddKernelPfS_S_i --------------------------
	.section	.nv.info._Z15VectorAddKernelPfS_S_i,"",@"SHT_CUDA_INFO"
	.sectionflags	@""
	.align	4


	//----- nvinfo : EIATTR_CUDA_API_VERSION
	.align		4
        /*0000*/ 	.byte	0x04, 0x37
        /*0002*/ 	.short	(.L_38 - .L_37)
.L_37:
        /*0004*/ 	.word	0x00000082


	//----- nvinfo : EIATTR_KPARAM_INFO
	.align		4
.L_38:
        /*0008*/ 	.byte	0x04, 0x17
        /*000a*/ 	.short	(.L_40 - .L_39)
.L_39:
        /*000c*/ 	.word	0x00000000
        /*0010*/ 	.short	0x0003
        /*0012*/ 	.short	0x0018
        /*0014*/ 	.byte	0x00, 0xf0, 0x11, 0x00


	//----- nvinfo : EIATTR_KPARAM_INFO
	.align		4
.L_40:
        /*0018*/ 	.byte	0x04, 0x17
        /*001a*/ 	.short	(.L_42 - .L_41)
.L_41:
        /*001c*/ 	.word	0x00000000
        /*0020*/ 	.short	0x0002
        /*0022*/ 	.short	0x0010
        /*0024*/ 	.byte	0x00, 0xf5, 0x21, 0x00


	//----- nvinfo : EIATTR_KPARAM_INFO
	.align		4
.L_42:
        /*0028*/ 	.byte	0x04, 0x17
        /*002a*/ 	.short	(.L_44 - .L_43)
.L_43:
        /*002c*/ 	.word	0x00000000
        /*0030*/ 	.short	0x0001
        /*0032*/ 	.short	0x0008
        /*0034*/ 	.byte	0x00, 0xf5, 0x21, 0x00


	//----- nvinfo : EIATTR_KPARAM_INFO
	.align		4
.L_44:
        /*0038*/ 	.byte	0x04, 0x17
        /*003a*/ 	.short	(.L_46 - .L_45)
.L_45:
        /*003c*/ 	.word	0x00000000
        /*0040*/ 	.short	0x0000
        /*0042*/ 	.short	0x0000
        /*0044*/ 	.byte	0x00, 0xf5, 0x21, 0x00


	//----- nvinfo : EIATTR_SPARSE_MMA_MASK
	.align		4
.L_46:
        /*0048*/ 	.byte	0x03, 0x50
        /*004a*/ 	.short	0x0000


	//----- nvinfo : EIATTR_MAXREG_COUNT
	.align		4
        /*004c*/ 	.byte	0x03, 0x1b
        /*004e*/ 	.short	0x00ff


	//----- nvinfo : EIATTR_MERCURY_ISA_VERSION
	.align		4
        /*0050*/ 	.byte	0x03, 0x5f
        /*0052*/ 	.short	0x0101


	//----- nvinfo : EIATTR_VRC_CTA_INIT_COUNT
	.align		4
        /*0054*/ 	.byte	0x02, 0x4a
	.zero		1
	.zero		1


	//----- nvinfo : EIATTR_EXIT_INSTR_OFFSETS
	.align		4
        /*0058*/ 	.byte	0x04, 0x1c
        /*005a*/ 	.short	(.L_48 - .L_47)


	//   ....[0]....
.L_47:
        /*005c*/ 	.word	0x00000070


	//   ....[1]....
        /*0060*/ 	.word	0x00000130


	//----- nvinfo : EIATTR_CBANK_PARAM_SIZE
	.align		4
.L_48:
        /*0064*/ 	.byte	0x03, 0x19
        /*0066*/ 	.short	0x001c


	//----- nvinfo : EIATTR_PARAM_CBANK
	.align		4
        /*0068*/ 	.byte	0x04, 0x0a
        /*006a*/ 	.short	(.L_50 - .L_49)
	.align		4
.L_49:
        /*006c*/ 	.word	index@(.nv.constant0._Z15VectorAddKernelPfS_S_i)
        /*0070*/ 	.short	0x0380
        /*0072*/ 	.short	0x001c


	//----- nvinfo : EIATTR_SW_WAR
	.align		4
.L_50:
        /*0074*/ 	.byte	0x04, 0x36
        /*0076*/ 	.short	(.L_52 - .L_51)
.L_51:
        /*0078*/ 	.word	0x00000008
.L_52:


//--------------------- .nv.callgraph             --------------------------
	.section	.nv.callgraph,"",@"SHT_CUDA_CALLGRAPH"
	.align	4
	.sectionentsize	8
	.align		4
        /*0000*/ 	.word	0x00000000
	.align		4
        /*0004*/ 	.word	0xffffffff
	.align		4
        /*0008*/ 	.word	index@(_Z23CompareFloatArrayKernelPfS_fi)
	.align		4
        /*000c*/ 	.word	index@(__assertfail)
	.align		4
        /*0010*/ 	.word	0x00000000
	.align		4
        /*0014*/ 	.word	0xfffffffe
	.align		4
        /*0018*/ 	.word	0x00000000
	.align		4
        /*001c*/ 	.word	0xfffffffd
	.align		4
        /*0020*/ 	.word	0x00000000
	.align		4
        /*0024*/ 	.word	0xfffffffc


//--------------------- .nv.constant4             --------------------------
	.section	.nv.constant4,"a",@progbits
	.align	8
	.align		8
.nv.constant4:
        /*0000*/ 	.dword	__assertfail
	.align		8
        /*0008*/ 	.dword	__unnamed_1
	.align		8
        /*0010*/ 	.dword	$str
	.align		8
        /*0018*/ 	.dword	$str$1


//--------------------- .text._Z23CompareFloatArrayKernelPfS_fi --------------------------
	.section	.text._Z23CompareFloatArrayKernelPfS_fi,"ax",@progbits
	.align	128
        .global         _Z23CompareFloatArrayKernelPfS_fi
        .type           _Z23CompareFloatArrayKernelPfS_fi,@function
        .size           _Z23CompareFloatArrayKernelPfS_fi,(.L_x_3 - _Z23CompareFloatArrayKernelPfS_fi)
        .other          _Z23CompareFloatArrayKernelPfS_fi,@"STO_CUDA_ENTRY STV_DEFAULT"
_Z23CompareFloatArrayKernelPfS_fi:
.text._Z23CompareFloatArrayKernelPfS_fi:
[----:B------:R-:W0:Y:S01]  /*0000*/  LDC R1, c[0x0][0x37c] ;  /* 0x0000df00ff017b82 */ /* 0x000e220000000800 */
[----:B------:R-:W1:Y:S01]  /*0010*/  S2R R7, SR_CTAID.X ;  /* 0x0000000000077919 */ /* 0x000e620000002500 */
[----:B------:R-:W1:Y:S01]  /*0020*/  LDCU UR4, c[0x0][0x360] ;  /* 0x00006c00ff0477ac */ /* 0x000e620008000800 */
[----:B------:R-:W1:Y:S01]  /*0030*/  S2R R0, SR_TID.X ;  /* 0x0000000000007919 */ /* 0x000e620000002100 */
[----:B------:R-:W2:Y:S01]  /*0040*/  LDCU UR5, c[0x0][0x394] ;  /* 0x00007280ff0577ac */ /* 0x000ea20008000800 */
[----:B-1----:R-:W-:-:S05]  /*0050*/  IMAD R7, R7, UR4, R0 ;  /* 0x0000000407077c24 */ /* 0x002fca000f8e0200 */
[----:B--2---:R-:W-:-:S13]  /*0060*/  ISETP.GE.AND P0, PT, R7, UR5, PT ;  /* 0x0000000507007c0c */ /* 0x004fda000bf06270 */
[----:B0-----:R-:W-:Y:S05]  /*0070*/  @P0 EXIT ;  /* 0x000000000000094d */ /* 0x001fea0003800000 */
[----:B------:R-:W0:Y:S01]  /*0080*/  LDC.64 R2, c[0x0][0x380] ;  /* 0x0000e000ff027b82 */ /* 0x000e220000000a00 */
[----:B------:R-:W1:Y:S07]  /*0090*/  LDCU.64 UR4, c[0x0][0x358] ;  /* 0x00006b00ff0477ac */ /* 0x000e6e0008000a00 */
[----:B------:R-:W2:Y:S01]  /*00a0*/  LDC.64 R4, c[0x0][0x388] ;  /* 0x0000e200ff047b82 */ /* 0x000ea20000000a00 */
[----:B0-----:R-:W-:-:S06]  /*00b0*/  IMAD.WIDE R2, R7, 0x4, R2 ;  /* 0x0000000407027825 */ /* 0x001fcc00078e0202 */
[----:B-1----:R-:W3:Y:S01]  /*00c0*/  LDG.E R2, desc[UR4][R2.64] ;  /* 0x0000000402027981 */ /* 0x002ee2000c1e1900 */
[----:B--2---:R-:W-:-:S06]  /*00d0*/  IMAD.WIDE R4, R7, 0x4, R4 ;  /* 0x0000000407047825 */ /* 0x004fcc00078e0204 */
[----:B------:R-:W3:Y:S01]  /*00e0*/  LDG.E R5, desc[UR4][R4.64] ;  /* 0x0000000404057981 */ /* 0x000ee2000c1e1900 */
[----:B------:R-:W0:Y:S01]  /*00f0*/  LDCU UR4, c[0x0][0x390] ;  /* 0x00007200ff0477ac */ /* 0x000e220008000800 */
[----:B---3--:R-:W-:-:S05]  /*0100*/  FADD R0, R2, -R5 ;  /* 0x8000000502007221 */ /* 0x008fca0000000000 */
[----:B0-----:R-:W-:-:S13]  /*0110*/  FSETP.GEU.AND P0, PT, |R0|, UR4, PT ;  /* 0x0000000400007c0b */ /* 0x001fda000bf0e200 */
[----:B------:R-:W-:Y:S05]  /*0120*/  @!P0 EXIT ;  /* 0x000000000000894d */ /* 0x000fea0003800000 */
[----:B------:R-:W-:Y:S01]  /*0130*/  MOV R0, 0x0 ;  /* 0x0000000000007802 */ /* 0x000fe20000000f00 */
[----:B------:R-:W0:Y:S01]  /*0140*/  LDCU.64 UR4, c[0x4][0x10] ;  /* 0x01000200ff0477ac */ /* 0x000e220008000a00 */
[----:B------:R-:W-:Y:S02]  /*0150*/  HFMA2 R12, -RZ, RZ, 0, 5.9604644775390625e-08 ;  /* 0x00000001ff0c7431 */ /* 0x000fe400000001ff */
[----:B------:R-:W-:Y:S01]  /*0160*/  IMAD.MOV.U32 R8, RZ, RZ, 0x15 ;  /* 0x00000015ff087424 */ /* 0x000fe200078e00ff */
[----:B------:R1:W2:Y:S01]  /*0170*/  LDC.64 R2, c[0x4][R0] ;  /* 0x0100000000027b82 */ /* 0x0002a20000000a00 */
[----:B------:R-:W3:Y:S01]  /*0180*/  LDCU.64 UR6, c[0x4][0x18] ;  /* 0x01000300ff0677ac */ /* 0x000ee20008000a00 */
[----:B------:R-:W-:Y:S01]  /*0190*/  IMAD.MOV.U32 R13, RZ, RZ, RZ ;  /* 0x000000ffff0d7224 */ /* 0x000fe200078e00ff */
[----:B------:R-:W4:Y:S01]  /*01a0*/  LDCU.64 UR8, c[0x4][0x8] ;  /* 0x01000100ff0877ac */ /* 0x000f220008000a00 */
[----:B0-----:R-:W-:Y:S02]  /*01b0*/  MOV R4, UR4 ;  /* 0x0000000400047c02 */ /* 0x001fe40008000f00 */
[----:B------:R-:W-:Y:S01]  /*01c0*/  MOV R5, UR5 ;  /* 0x0000000500057c02 */ /* 0x000fe20008000f00 */
[----:B---3--:R-:W-:Y:S01]  /*01d0*/  IMAD.U32 R6, RZ, RZ, UR6 ;  /* 0x00000006ff067e24 */ /* 0x008fe2000f8e00ff */
[----:B------:R-:W-:Y:S01]  /*01e0*/  MOV R7, UR7 ;  /* 0x0000000700077c02 */ /* 0x000fe20008000f00 */
[----:B----4-:R-:W-:Y:S01]  /*01f0*/  IMAD.U32 R10, RZ, RZ, UR8 ;  /* 0x00000008ff0a7e24 */ /* 0x010fe2000f8e00ff */
[----:B-1----:R-:W-:-:S07]  /*0200*/  MOV R11, UR9 ;  /* 0x00000009000b7c02 */ /* 0x002fce0008000f00 */
[----:B------:R-:W-:-:S07]  /*0210*/  LEPC R20, `(.L_x_0) ;  /* 0x000000001014794e */ /* 0x000fce0000000000 */
[----:B--2---:R-:W-:Y:S05]  /*0220*/  CALL.ABS.NOINC R2 ;  /* 0x0000000002007343 */ /* 0x004fea0003c00000 */
.L_x_0:
[----:B------:R-:W-:Y:S05]  /*0230*/  EXIT ;  /* 0x000000000000794d */ /* 0x000fea0003800000 */
.L_x_1:
[----:B------:R-:W-:-:S00]  /*0240*/  BRA `(.L_x_1) ;  /* 0xfffffffc00fc7947 */ /* 0x000fc0000383ffff */
[----:B------:R-:W-:-:S00]  /*0250*/  NOP ;  /* 0x0000000000007918 */ /* 0x000fc00000000000 */
        /* <DEDUP_REMOVED lines=10> */
.L_x_3:


//--------------------- .text._Z15VectorAddKernelPfS_S_i --------------------------
	.section	.text._Z15VectorAddKernelPfS_S_i,"ax",@progbits
	.align	128
        .global         _Z15VectorAddKernelPfS_S_i
        .type           _Z15VectorAddKernelPfS_S_i,@function
        .size           _Z15VectorAddKernelPfS_S_i,(.L_x_4 - _Z15VectorAddKernelPfS_S_i)
        .other          _Z15VectorAddKernelPfS_S_i,@"STO_CUDA_ENTRY STV_DEFAULT"
_Z15VectorAddKernelPfS_S_i:
.text._Z15VectorAddKernelPfS_S_i:
[----:B------:R-:W-:Y:S01]  /*0000*/  LDC R1, c[0x0][0x37c] ;  /* 0x0000df00ff017b82 */ /* 0x000fe20000000800 */
[----:B------:R-:W0:Y:S01]  /*0010*/  S2R R9, SR_CTAID.X ;  /* 0x0000000000097919 */ /* 0x000e220000002500 */
[----:B------:R-:W0:Y:S01]  /*0020*/  LDCU UR4, c[0x0][0x360] ;  /* 0x00006c00ff0477ac */ /* 0x000e220008000800 */
[----:B------:R-:W0:Y:S01]  /*0030*/  S2R R0, SR_TID.X ;  /* 0x0000000000007919 */ /* 0x000e220000002100 */
[----:B------:R-:W1:Y:S01]  /*0040*/  LDCU UR5, c[0x0][0x398] ;  /* 0x00007300ff0577ac */ /* 0x000e620008000800 */
[----:B0-----:R-:W-:-:S05]  /*0050*/  IMAD R9, R9, UR4, R0 ;  /* 0x0000000409097c24 */ /* 0x001fca000f8e0200 */
[----:B-1----:R-:W-:-:S13]  /*0060*/  ISETP.GE.AND P0, PT, R9, UR5, PT ;  /* 0x0000000509007c0c */ /* 0x002fda000bf06270 */
[----:B------:R-:W-:Y:S05]  /*0070*/  @P0 EXIT ;  /* 0x000000000000094d */ /* 0x000fea0003800000 */
[----:B------:R-:W0:Y:S01]  /*0080*/  LDC.64 R2, c[0x0][0x380] ;  /* 0x0000e000ff027b82 */ /* 0x000e220000000a00 */
[----:B------:R-:W1:Y:S07]  /*0090*/  LDCU.64 UR4, c[0x0][0x358] ;  /* 0x00006b00ff0477ac */ /* 0x000e6e0008000a00 */
[----:B------:R-:W2:Y:S08]  /*00a0*/  LDC.64 R4, c[0x0][0x388] ;  /* 0x0000e200ff047b82 */ /* 0x000eb00000000a00 */
[----:B------:R-:W3:Y:S01]  /*00b0*/  LDC.64 R6, c[0x0][0x390] ;  /* 0x0000e400ff067b82 */ /* 0x000ee20000000a00 */
[----:B0-----:R-:W-:-:S06]  /*00c0*/  IMAD.WIDE R2, R9, 0x4, R2 ;  /* 0x0000000409027825 */ /* 0x001fcc00078e0202 */
[----:B-1----:R-:W4:Y:S01]  /*00d0*/  LDG.E R2, desc[UR4][R2.64] ;  /* 0x0000000402027981 */ /* 0x002f22000c1e1900 */
[----:B--2---:R-:W-:-:S06]  /*00e0*/  IMAD.WIDE R4, R9, 0x4, R4 ;  /* 0x0000000409047825 */ /* 0x004fcc00078e0204 */
[----:B------:R-:W4:Y:S01]  /*00f0*/  LDG.E R5, desc[UR4][R4.64] ;  /* 0x0000000404057981 */ /* 0x000f22000c1e1900 */
[----:B---3--:R-:W-:-:S04]  /*0100*/  IMAD.WIDE R6, R9, 0x4, R6 ;  /* 0x0000000409067825 */ /* 0x008fc800078e0206 */
[----:B----4-:R-:W-:-:S05]  /*0110*/  FADD R9, R2, R5 ;  /* 0x0000000502097221 */ /* 0x010fca0000000000 */
[----:B------:R-:W-:Y:S01]  /*0120*/  STG.E desc[UR4][R6.64], R9 ;  /* 0x0000000906007986 */ /* 0x000fe2000c101904 */
[----:B------:R-:W-:Y:S05]  /*0130*/  EXIT ;  /* 0x000000000000794d */ /* 0x000fea0003800000 */
.L_x_2:
        /* <DEDUP_REMOVED lines=12> */
.L_x_4:


//--------------------- .nv.global.init           --------------------------
	.section	.nv.global.init,"aw",@progbits
.nv.global.init:
	.type		$str$1,@object
	.size		$str$1,($str - $str$1)
$str$1:
        /*0000*/ 	.byte	0x2f, 0x74, 0x6d, 0x70, 0x2f, 0x73, 0x61, 0x73, 0x73, 0x5f, 0x63, 0x75, 0x5f, 0x6a, 0x6d, 0x73
        /*0010*/ 	.byte	0x73, 0x35, 0x74, 0x62, 0x6e, 0x2f, 0x6b, 0x2e, 0x63, 0x75, 0x00
	.type		$str,@object
	.size		$str,(__unnamed_1 - $str)
$str:
        /*001b*/ 	.byte	0x66, 0x61, 0x62, 0x73, 0x28, 0x28, 0x41, 0x5b, 0x54, 0x69, 0x64, 0x5d, 0x29, 0x20, 0x2d, 0x20
        /*002b*/ 	.byte	0x28, 0x42, 0x5b, 0x54, 0x69, 0x64, 0x5d, 0x29, 0x29, 0x20, 0x3c, 0x20, 0x54, 0x6f, 0x6c, 0x65
        /*003b*/ 	.byte	0x72, 0x61, 0x6e, 0x63, 0x65, 0x00
	.type		__unnamed_1,@object
	.size		__unnamed_1,(.L_0 - __unnamed_1)
__unnamed_1:
        /*0041*/ 	.byte	0x76, 0x6f, 0x69, 0x64, 0x20, 0x43, 0x6f, 0x6d, 0x70, 0x61, 0x72, 0x65, 0x46, 0x6c, 0x6f, 0x61
        /*0051*/ 	.byte	0x74, 0x41, 0x72, 0x72, 0x61, 0x79, 0x4b, 0x65, 0x72, 0x6e, 0x65, 0x6c, 0x28, 0x66, 0x6c, 0x6f
        /*0061*/ 	.byte	0x61, 0x74, 0x20, 0x2a, 0x2c, 0x20, 0x66, 0x6c, 0x6f, 0x61, 0x74, 0x20, 0x2a, 0x2c, 0x20, 0x66
        /*0071*/ 	.byte	0x6c, 0x6f, 0x61, 0x74, 0x2c, 0x20, 0x69, 0x6e, 0x74, 0x29, 0x00
.L_0:


//--------------------- .nv.shared.reserved.0     --------------------------
	.section	.nv.shared.reserved.0,"aw",@nobits
	.weak		__nv_reservedSMEM_offset_0_alias
	.size		__nv_reservedSMEM_offset_0_alias, 0, 64
	.other		__nv_reservedSMEM_offset_0_alias,@"STO_CUDA_RESERVED_SHARED STV_DEFAULT"
__nv_reservedSMEM_offset_0_alias:
	.zero		0
	.zero		64


//--------------------- .nv.constant0._Z23CompareFloatArrayKernelPfS_fi --------------------------
	.section	.nv.constant0._Z23CompareFloatArrayKernelPfS_fi,"a",@progbits
	.sectionflags	@""
	.align	4
.nv.constant0._Z23CompareFloatArrayKernelPfS_fi:
	.zero		920


//--------------------- .nv.constant0._Z15VectorAddKernelPfS_S_i --------------------------
	.section	.nv.constant0._Z15VectorAddKernelPfS_S_i,"a",@progbits
	.sectionflags	@""
	.align	4
.nv.constant0._Z15VectorAddKernelPfS_S_i:
	.zero		924


//--------------------- SYMBOLS --------------------------

	.type		.nv.reservedSmem.offset0,@object
	.size		.nv.reservedSmem.offset0,0x4
	.type		__assertfail,@function
